	.headerflags	@"EF_CUDA_TEXMODE_UNIFIED EF_CUDA_64BIT_ADDRESS EF_CUDA_ACCELERATORS EF_CUDA_SM90 EF_CUDA_VIRTUAL_SM(EF_CUDA_SM90)"
	.elftype	@"ET_EXEC"


//--------------------- .nv.info                  --------------------------
	.section	.nv.info,"",@"SHT_CUDA_INFO"
	.align	4


	//----- nvinfo : EIATTR_REGCOUNT
	.align		4
        /*0000*/ 	.byte	0x04, 0x2f
        /*0002*/ 	.short	(.L_2 - .L_1)
	.align		4
.L_1:
        /*0004*/ 	.word	index@(triton_poi_fused_add_mean_mul_pow_rsqrt_1)
        /*0008*/ 	.word	0x00000018


	//----- nvinfo : EIATTR_MIN_STACK_SIZE
	.align		4
.L_2:
        /*000c*/ 	.byte	0x04, 0x12
        /*000e*/ 	.short	(.L_4 - .L_3)
	.align		4
.L_3:
        /*0010*/ 	.word	index@(triton_poi_fused_add_mean_mul_pow_rsqrt_1)
        /*0014*/ 	.word	0x00000000


	//----- nvinfo : EIATTR_FRAME_SIZE
	.align		4
.L_4:
        /*0018*/ 	.byte	0x04, 0x11
        /*001a*/ 	.short	(.L_6 - .L_5)
	.align		4
.L_5:
        /*001c*/ 	.word	index@(triton_poi_fused_add_mean_mul_pow_rsqrt_1)
        /*0020*/ 	.word	0x00000000


	//----- nvinfo : EIATTR_MIN_STACK_SIZE
	.align		4
.L_6:
        /*0024*/ 	.byte	0x04, 0x12
        /*0026*/ 	.short	(.L_8 - .L_7)
	.align		4
.L_7:
        /*0028*/ 	.word	index@(triton_poi_fused_add_mean_mul_pow_rsqrt_1)
        /*002c*/ 	.word	0x00000000
.L_8:


//--------------------- .nv.info.triton_poi_fused_add_mean_mul_pow_rsqrt_1 --------------------------
	.section	.nv.info.triton_poi_fused_add_mean_mul_pow_rsqrt_1,"",@"SHT_CUDA_INFO"
	.sectionflags	@""
	.align	4


	//----- nvinfo : EIATTR_CUDA_API_VERSION
	.align		4
        /*0000*/ 	.byte	0x04, 0x37
        /*0002*/ 	.short	(.L_10 - .L_9)
.L_9:
        /*0004*/ 	.word	0x0000007c


	//----- nvinfo : EIATTR_KPARAM_INFO
	.align		4
.L_10:
        /*0008*/ 	.byte	0x04, 0x17
        /*000a*/ 	.short	(.L_12 - .L_11)
.L_11:
        /*000c*/ 	.word	0x00000000
        /*0010*/ 	.short	0x0004
        /*0012*/ 	.short	0x0020
        /*0014*/ 	.byte	0x00, 0xf0, 0x11, 0x00


	//----- nvinfo : EIATTR_KPARAM_INFO
	.align		4
.L_12:
        /*0018*/ 	.byte	0x04, 0x17
        /*001a*/ 	.short	(.L_14 - .L_13)
.L_13:
        /*001c*/ 	.word	0x00000000
        /*0020*/ 	.short	0x0003
        /*0022*/ 	.short	0x0018
        /*0024*/ 	.byte	0x00, 0xf4, 0x21, 0x00


	//----- nvinfo : EIATTR_KPARAM_INFO
	.align		4
.L_14:
        /*0028*/ 	.byte	0x04, 0x17
        /*002a*/ 	.short	(.L_16 - .L_15)
.L_15:
        /*002c*/ 	.word	0x00000000
        /*0030*/ 	.short	0x0002
        /*0032*/ 	.short	0x0010
        /*0034*/ 	.byte	0x00, 0xf4, 0x21, 0x00


	//----- nvinfo : EIATTR_KPARAM_INFO
	.align		4
.L_16:
        /*0038*/ 	.byte	0x04, 0x17
        /*003a*/ 	.short	(.L_18 - .L_17)
.L_17:
        /*003c*/ 	.word	0x00000000
        /*0040*/ 	.short	0x0001
        /*0042*/ 	.short	0x0008
        /*0044*/ 	.byte	0x00, 0xf4, 0x21, 0x00


	//----- nvinfo : EIATTR_KPARAM_INFO
	.align		4
.L_18:
        /*0048*/ 	.byte	0x04, 0x17
        /*004a*/ 	.short	(.L_20 - .L_19)
.L_19:
        /*004c*/ 	.word	0x00000000
        /*0050*/ 	.short	0x0000
        /*0052*/ 	.short	0x0000
        /*0054*/ 	.byte	0x00, 0xf4, 0x21, 0x00


	//----- nvinfo : EIATTR_SPARSE_MMA_MASK
	.align		4
.L_20:
        /*0058*/ 	.byte	0x03, 0x50
        /*005a*/ 	.short	0x0000


	//----- nvinfo : EIATTR_MAXREG_COUNT
	.align		4
        /*005c*/ 	.byte	0x03, 0x1b
        /*005e*/ 	.short	0x00ff


	//----- nvinfo : EIATTR_EXIT_INSTR_OFFSETS
	.align		4
        /*0060*/ 	.byte	0x04, 0x1c
        /*0062*/ 	.short	(.L_22 - .L_21)


	//   ....[0]....
.L_21:
        /*0064*/ 	.word	0x00000370


	//   ....[1]....
        /*0068*/ 	.word	0x00000390


	//----- nvinfo : EIATTR_REQNTID
	.align		4
.L_22:
        /*006c*/ 	.byte	0x04, 0x10
        /*006e*/ 	.short	(.L_24 - .L_23)
.L_23:
        /*0070*/ 	.word	0x00000080
        /*0074*/ 	.word	0x00000001
        /*0078*/ 	.word	0x00000001


	//----- nvinfo : EIATTR_CBANK_PARAM_SIZE
	.align		4
.L_24:
        /*007c*/ 	.byte	0x03, 0x19
        /*007e*/ 	.short	0x0024


	//----- nvinfo : EIATTR_PARAM_CBANK
	.align		4
        /*0080*/ 	.byte	0x04, 0x0a
        /*0082*/ 	.short	(.L_26 - .L_25)
	.align		4
.L_25:
        /*0084*/ 	.word	index@(.nv.constant0.triton_poi_fused_add_mean_mul_pow_rsqrt_1)
        /*0088*/ 	.short	0x0210
        /*008a*/ 	.short	0x0024


	//----- nvinfo : EIATTR_SW_WAR
	.align		4
.L_26:
        /*008c*/ 	.byte	0x04, 0x36
        /*008e*/ 	.short	(.L_28 - .L_27)
.L_27:
        /*0090*/ 	.word	0x00000008
.L_28:


//--------------------- .nv.callgraph             --------------------------
	.section	.nv.callgraph,"",@"SHT_CUDA_CALLGRAPH"
	.align	4
	.sectionentsize	8
	.align		4
        /*0000*/ 	.word	0x00000000
	.align		4
        /*0004*/ 	.word	0xffffffff
	.align		4
        /*0008*/ 	.word	0x00000000
	.align		4
        /*000c*/ 	.word	0xfffffffe
	.align		4
        /*0010*/ 	.word	0x00000000
	.align		4
        /*0014*/ 	.word	0xfffffffd
	.align		4
        /*0018*/ 	.word	0x00000000
	.align		4
        /*001c*/ 	.word	0xfffffffc


//--------------------- .nv.constant4             --------------------------
	.section	.nv.constant4,"a",@progbits
	.align	8
	.align		8
.nv.constant4:
        /*0000*/ 	.dword	_$_str


//--------------------- .text.triton_poi_fused_add_mean_mul_pow_rsqrt_1 --------------------------
	.section	.text.triton_poi_fused_add_mean_mul_pow_rsqrt_1,"ax",@progbits
	.align	128
        .global         triton_poi_fused_add_mean_mul_pow_rsqrt_1
        .type           triton_poi_fused_add_mean_mul_pow_rsqrt_1,@function
        .size           triton_poi_fused_add_mean_mul_pow_rsqrt_1,(.L_x_1 - triton_poi_fused_add_mean_mul_pow_rsqrt_1)
        .other          triton_poi_fused_add_mean_mul_pow_rsqrt_1,@"STO_CUDA_ENTRY STV_DEFAULT"
triton_poi_fused_add_mean_mul_pow_rsqrt_1:
.text.triton_poi_fused_add_mean_mul_pow_rsqrt_1:
[----:B------:R-:W0:Y:S02]  /*0000*/  LDC R1, c[0x0][0x28] ;  /* 0x00000a00ff017b82 */ /* 0x000e240000000800 */
[----:B------:R-:W1:Y:S01]  /*0010*/  S2R R5, SR_TID.X ;  /* 0x0000000000057919 */ /* 0x000e620000002100 */
[----:B------:R-:W2:Y:S01]  /*0020*/  LDC.64 R2, c[0x0][0x210] ;  /* 0x00008400ff027b82 */ /* 0x000ea20000000a00 */
[----:B------:R-:W-:Y:S01]  /*0030*/  CS2R R10, SRZ ;  /* 0x00000000000a7805 */ /* 0x000fe2000001ff00 */
[----:B------:R-:W-:Y:S01]  /*0040*/  ULDC.64 UR4, c[0x0][0x208] ;  /* 0x0000820000047ab9 */ /* 0x000fe20000000a00 */
[----:B------:R-:W3:Y:S05]  /*0050*/  S2R R0, SR_CTAID.X ;  /* 0x0000000000007919 */ /* 0x000eea0000002500 */
[----:B------:R-:W4:Y:S01]  /*0060*/  LDC.64 R8, c[0x0][0x218] ;  /* 0x00008600ff087b82 */ /* 0x000f220000000a00 */
[----:B-1----:R-:W-:-:S02]  /*0070*/  LOP3.LUT R5, R5, 0x7f, RZ, 0xc0, !PT ;  /* 0x0000007f05057812 */ /* 0x002fc400078ec0ff */
[----:B---3--:R-:W-:Y:S02]  /*0080*/  SHF.R.S32.HI R4, RZ, 0x18, R0 ;  /* 0x00000018ff047819 */ /* 0x008fe40000011400 */
[----:B------:R-:W-:Y:S02]  /*0090*/  LEA R5, R0, R5, 0x7 ;  /* 0x0000000500057211 */ /* 0x000fe400078e38ff */
[----:B------:R-:W-:Y:S02]  /*00a0*/  SGXT R4, R4, 0x1 ;  /* 0x000000010404781a */ /* 0x000fe40000000200 */
[----:B------:R-:W-:Y:S02]  /*00b0*/  SHF.R.S32.HI R0, RZ, 0x1f, R5 ;  /* 0x0000001fff007819 */ /* 0x000fe40000011405 */
[-C--:B------:R-:W-:Y:S02]  /*00c0*/  LEA.HI R4, R4, R5.reuse, RZ, 0x6 ;  /* 0x0000000504047211 */ /* 0x080fe400078f30ff */
[----:B------:R-:W-:-:S02]  /*00d0*/  LEA.HI R20, R0, R5, RZ, 0x4 ;  /* 0x0000000500147211 */ /* 0x000fc400078f20ff */
[----:B------:R-:W-:Y:S02]  /*00e0*/  LOP3.LUT R4, R4, 0xffffffc0, RZ, 0xc0, !PT ;  /* 0xffffffc004047812 */ /* 0x000fe400078ec0ff */
[----:B------:R-:W-:Y:S02]  /*00f0*/  LOP3.LUT R0, R20, 0xfffffff0, RZ, 0xc0, !PT ;  /* 0xfffffff014007812 */ /* 0x000fe400078ec0ff */
[----:B------:R-:W-:Y:S02]  /*0100*/  ISETP.GE.AND P0, PT, R5, 0x100, PT ;  /* 0x000001000500780c */ /* 0x000fe40003f06270 */
[----:B------:R-:W-:Y:S01]  /*0110*/  IADD3 R7, R4, R5, -R0 ;  /* 0x0000000504077210 */ /* 0x000fe20007ffe800 */
[----:B------:R-:W-:Y:S01]  /*0120*/  HFMA2.MMA R4, -RZ, RZ, 0, 0 ;  /* 0x00000000ff047435 */ /* 0x000fe200000001ff */
[----:B------:R-:W-:Y:S02]  /*0130*/  IMAD.MOV.U32 R0, RZ, RZ, RZ ;  /* 0x000000ffff007224 */ /* 0x000fe400078e00ff */
[----:B------:R-:W-:Y:S01]  /*0140*/  IADD3 R15, R7, 0x10, RZ ;  /* 0x00000010070f7810 */ /* 0x000fe20007ffe0ff */
[----:B------:R-:W-:-:S02]  /*0150*/  VIADD R17, R7, 0x20 ;  /* 0x0000002007117836 */ /* 0x000fc40000000000 */
[----:B--2---:R-:W-:-:S04]  /*0160*/  IMAD.WIDE R12, R7, 0x4, R2 ;  /* 0x00000004070c7825 */ /* 0x004fc800078e0202 */
[--C-:B------:R-:W-:Y:S01]  /*0170*/  IMAD.WIDE R14, R15, 0x4, R2.reuse ;  /* 0x000000040f0e7825 */ /* 0x100fe200078e0202 */
[----:B------:R-:W-:Y:S01]  /*0180*/  IADD3 R19, R7, 0x30, RZ ;  /* 0x0000003007137810 */ /* 0x000fe20007ffe0ff */
[----:B------:R1:W2:Y:S01]  /*0190*/  @!P0 LDG.E.EL R4, desc[UR4][R12.64] ;  /* 0x000000040c048981 */ /* 0x0002a2000c2e1900 */
[----:B------:R-:W3:Y:S01]  /*01a0*/  LDC.64 R6, c[0x0][0x220] ;  /* 0x00008800ff067b82 */ /* 0x000ee20000000a00 */
[--C-:B------:R-:W-:Y:S02]  /*01b0*/  IMAD.WIDE R16, R17, 0x4, R2.reuse ;  /* 0x0000000411107825 */ /* 0x100fe400078e0202 */
[----:B------:R5:W2:Y:S02]  /*01c0*/  @!P0 LDG.E.EL R10, desc[UR4][R14.64] ;  /* 0x000000040e0a8981 */ /* 0x000aa4000c2e1900 */
[----:B------:R-:W-:Y:S02]  /*01d0*/  IMAD.WIDE R18, R19, 0x4, R2 ;  /* 0x0000000413127825 */ /* 0x000fe400078e0202 */
[----:B------:R-:W2:Y:S04]  /*01e0*/  @!P0 LDG.E.EL R0, desc[UR4][R16.64] ;  /* 0x0000000410008981 */ /* 0x000ea8000c2e1900 */
[----:B------:R-:W2:Y:S01]  /*01f0*/  @!P0 LDG.E.EL R11, desc[UR4][R18.64] ;  /* 0x00000004120b8981 */ /* 0x000ea2000c2e1900 */
[----:B------:R-:W-:-:S04]  /*0200*/  SHF.R.S32.HI R20, RZ, 0x4, R20 ;  /* 0x00000004ff147819 */ /* 0x000fc80000011414 */
[----:B------:R-:W-:-:S04]  /*0210*/  LEA.HI R21, R20, R20, RZ, 0x2 ;  /* 0x0000001414157211 */ /* 0x000fc800078f10ff */
[----:B------:R-:W-:Y:S02]  /*0220*/  LOP3.LUT R21, R21, 0xfffffffc, RZ, 0xc0, !PT ;  /* 0xfffffffc15157812 */ /* 0x000fe400078ec0ff */
[----:B-1----:R-:W-:Y:S01]  /*0230*/  CS2R R12, SRZ ;  /* 0x00000000000c7805 */ /* 0x002fe2000001ff00 */
[----:B------:R-:W-:Y:S01]  /*0240*/  IMAD.WIDE R2, R5, 0x4, R2 ;  /* 0x0000000405027825 */ /* 0x000fe200078e0202 */
[----:B-----5:R-:W-:-:S03]  /*0250*/  MOV R14, RZ ;  /* 0x000000ff000e7202 */ /* 0x020fc60000000f00 */
[----:B------:R-:W-:Y:S01]  /*0260*/  IMAD.IADD R21, R20, 0x1, -R21 ;  /* 0x0000000114157824 */ /* 0x000fe200078e0a15 */
[----:B------:R-:W5:Y:S03]  /*0270*/  @!P0 LDG.E R12, desc[UR4][R2.64] ;  /* 0x00000004020c8981 */ /* 0x000f66000c1e1900 */
[----:B----4-:R-:W-:-:S04]  /*0280*/  IMAD.WIDE R8, R21, 0x4, R8 ;  /* 0x0000000415087825 */ /* 0x010fc800078e0208 */
[----:B---3--:R-:W-:Y:S01]  /*0290*/  IMAD.WIDE R6, R21, 0x4, R6 ;  /* 0x0000000415067825 */ /* 0x008fe200078e0206 */
[----:B------:R-:W3:Y:S04]  /*02a0*/  @!P0 LDG.E.EL R13, desc[UR4][R8.64] ;  /* 0x00000004080d8981 */ /* 0x000ee8000c2e1900 */
[----:B------:R-:W3:Y:S01]  /*02b0*/  @!P0 LDG.E.EL R14, desc[UR4][R6.64] ;  /* 0x00000004060e8981 */ /* 0x000ee2000c2e1900 */
[----:B--2---:R-:W-:-:S04]  /*02c0*/  FMUL R15, R10, R10 ;  /* 0x0000000a0a0f7220 */ /* 0x004fc80000400000 */
[----:B------:R-:W-:-:S04]  /*02d0*/  FFMA R15, R4, R4, R15 ;  /* 0x00000004040f7223 */ /* 0x000fc8000000000f */
[----:B------:R-:W-:Y:S01]  /*02e0*/  FFMA R0, R0, R0, R15 ;  /* 0x0000000000007223 */ /* 0x000fe2000000000f */
[----:B------:R-:W-:-:S03]  /*02f0*/  IMAD.MOV.U32 R15, RZ, RZ, 0x3e800000 ;  /* 0x3e800000ff0f7424 */ /* 0x000fc600078e00ff */
[----:B------:R-:W-:Y:S02]  /*0300*/  FFMA R0, R11, R11, R0 ;  /* 0x0000000b0b007223 */ /* 0x000fe40000000000 */
[----:B------:R-:W1:Y:S02]  /*0310*/  LDC.64 R10, c[0x0][0x228] ;  /* 0x00008a00ff0a7b82 */ /* 0x000e640000000a00 */
[----:B------:R-:W-:-:S04]  /*0320*/  FFMA R0, R0, R15, 9.9999997473787516356e-05 ;  /* 0x38d1b71700007423 */ /* 0x000fc8000000000f */
[----:B------:R-:W5:Y:S02]  /*0330*/  MUFU.RSQ R15, R0 ;  /* 0x00000000000f7308 */ /* 0x000f640000001400 */
[----:B-----5:R-:W-:Y:S01]  /*0340*/  FMUL R15, R15, R12 ;  /* 0x0000000c0f0f7220 */ /* 0x020fe20000400000 */
[----:B-1----:R-:W-:-:S04]  /*0350*/  IMAD.WIDE R2, R5, 0x4, R10 ;  /* 0x0000000405027825 */ /* 0x002fc800078e020a */
[----:B---3--:R-:W-:Y:S01]  /*0360*/  FFMA R13, R15, R13, R14 ;  /* 0x0000000d0f0d7223 */ /* 0x008fe2000000000e */
[----:B------:R-:W-:Y:S06]  /*0370*/  @P0 EXIT ;  /* 0x000000000000094d */ /* 0x000fec0003800000 */
[----:B------:R-:W-:Y:S01]  /*0380*/  STG.E desc[UR4][R2.64], R13 ;  /* 0x0000000d02007986 */ /* 0x000fe2000c101904 */
[----:B------:R-:W-:Y:S05]  /*0390*/  EXIT ;  /* 0x000000000000794d */ /* 0x000fea0003800000 */
.L_x_0:
[----:B------:R-:W-:-:S00]  /*03a0*/  BRA `(.L_x_0) ;  /* 0xfffffffc00fc7947 */ /* 0x000fc0000383ffff */
[----:B------:R-:W-:-:S00]  /*03b0*/  NOP ;  /* 0x0000000000007918 */ /* 0x000fc00000000000 */
        /* <DEDUP_REMOVED lines=12> */
.L_x_1:


//--------------------- .nv.global.init           --------------------------
	.section	.nv.global.init,"aw",@progbits
.nv.global.init:
	.type		_$_str,@object
	.size		_$_str,(.L_0 - _$_str)
_$_str:
        /*0000*/ 	.byte	0x5f, 0x5f, 0x43, 0x55, 0x44, 0x41, 0x5f, 0x46, 0x54, 0x5a, 0x00
.L_0:


//--------------------- .nv.constant0.triton_poi_fused_add_mean_mul_pow_rsqrt_1 --------------------------
	.section	.nv.constant0.triton_poi_fused_add_mean_mul_pow_rsqrt_1,"a",@progbits
	.sectionflags	@""
	.align	4
.nv.constant0.triton_poi_fused_add_mean_mul_pow_rsqrt_1:
	.zero		564
